//
// Generated by NVIDIA NVVM Compiler
//
// Compiler Build ID: CL-36424714
// Cuda compilation tools, release 13.0, V13.0.88
// Based on NVVM 20.0.0
//

.version 9.0
.target sm_100
.address_size 64

	// .globl	_Z10similarityPKiPiii
.extern .func  (.param .b32 func_retval0) vprintf
(
	.param .b64 vprintf_param_0,
	.param .b64 vprintf_param_1
)
;
.global .align 1 .b8 $str[79] = {114, 111, 119, 42, 110, 43, 99, 111, 108, 58, 32, 37, 100, 32, 114, 111, 119, 42, 110, 43, 107, 58, 32, 37, 100, 32, 114, 111, 119, 58, 32, 37, 100, 44, 32, 99, 111, 108, 58, 32, 37, 100, 32, 65, 91, 37, 100, 44, 37, 100, 93, 58, 32, 37, 100, 32, 65, 91, 37, 100, 44, 37, 100, 93, 58, 32, 37, 100, 32, 115, 117, 109, 58, 32, 37, 100, 10, 32};

.visible .entry _Z10similarityPKiPiii(
	.param .u64 .ptr .align 1 _Z10similarityPKiPiii_param_0,
	.param .u64 .ptr .align 1 _Z10similarityPKiPiii_param_1,
	.param .u32 _Z10similarityPKiPiii_param_2,
	.param .u32 _Z10similarityPKiPiii_param_3
)
{
	.local .align 8 .b8 	__local_depot0[48];
	.reg .b64 	%SP;
	.reg .b64 	%SPL;
	.reg .pred 	%p<11>;
	.reg .b32 	%r<192>;
	.reg .b64 	%rd<56>;

	mov.u64 	%SPL, __local_depot0;
	cvta.local.u64 	%SP, %SPL;
	ld.param.u64 	%rd4, [_Z10similarityPKiPiii_param_0];
	ld.param.u32 	%r28, [_Z10similarityPKiPiii_param_2];
	ld.param.u32 	%r29, [_Z10similarityPKiPiii_param_3];
	cvta.to.global.u64 	%rd1, %rd4;
	add.u64 	%rd5, %SP, 0;
	add.u64 	%rd2, %SPL, 0;
	mov.u32 	%r30, %ctaid.y;
	mov.u32 	%r31, %ntid.y;
	mov.u32 	%r32, %tid.y;
	mad.lo.s32 	%r1, %r30, %r31, %r32;
	mov.u32 	%r33, %ctaid.x;
	mov.u32 	%r34, %ntid.x;
	mov.u32 	%r35, %tid.x;
	mad.lo.s32 	%r2, %r33, %r34, %r35;
	max.s32 	%r36, %r1, %r2;
	setp.ge.s32 	%p1, %r36, %r29;
	@%p1 bra 	$L__BB0_14;
	setp.lt.s32 	%p2, %r28, 1;
	mov.b32 	%r191, 0;
	@%p2 bra 	$L__BB0_13;
	mul.lo.s32 	%r3, %r28, %r1;
	mul.lo.s32 	%r4, %r28, %r2;
	mul.lo.s32 	%r5, %r29, %r2;
	and.b32  	%r6, %r28, 7;
	setp.lt.u32 	%p3, %r28, 8;
	mov.b32 	%r186, 0;
	mov.u32 	%r191, %r186;
	@%p3 bra 	$L__BB0_5;
	and.b32  	%r186, %r28, 2147483640;
	mov.b32 	%r180, 0;
	mov.u64 	%rd12, $str;
	mov.u32 	%r191, %r180;
$L__BB0_4:
	.pragma "nounroll";
	add.s32 	%r41, %r180, %r3;
	mul.wide.u32 	%rd6, %r41, 4;
	add.s64 	%rd7, %rd1, %rd6;
	ld.global.u32 	%r42, [%rd7];
	add.s32 	%r43, %r180, %r4;
	mul.wide.s32 	%rd8, %r43, 4;
	add.s64 	%rd9, %rd1, %rd8;
	ld.global.u32 	%r44, [%rd9];
	sub.s32 	%r45, %r42, %r44;
	mad.lo.s32 	%r46, %r45, %r45, %r191;
	add.s32 	%r47, %r180, %r5;
	mul.wide.s32 	%rd10, %r47, 4;
	add.s64 	%rd11, %rd1, %rd10;
	ld.global.u32 	%r48, [%rd11];
	st.local.v2.u32 	[%rd2], {%r41, %r47};
	st.local.v2.u32 	[%rd2+8], {%r1, %r2};
	st.local.v2.u32 	[%rd2+16], {%r1, %r2};
	st.local.v2.u32 	[%rd2+24], {%r42, %r1};
	st.local.v2.u32 	[%rd2+32], {%r2, %r48};
	st.local.u32 	[%rd2+40], %r45;
	cvta.global.u64 	%rd13, %rd12;
	{ // callseq 0, 0
	.param .b64 param0;
	st.param.b64 	[param0], %rd13;
	.param .b64 param1;
	st.param.b64 	[param1], %rd5;
	.param .b32 retval0;
	call.uni (retval0), 
	vprintf, 
	(
	param0, 
	param1
	);
	ld.param.b32 	%r49, [retval0];
	} // callseq 0
	add.s32 	%r51, %r41, 1;
	ld.global.u32 	%r52, [%rd7+4];
	ld.global.u32 	%r53, [%rd9+4];
	sub.s32 	%r54, %r52, %r53;
	mad.lo.s32 	%r55, %r54, %r54, %r46;
	add.s32 	%r56, %r47, 1;
	ld.global.u32 	%r57, [%rd11+4];
	st.local.v2.u32 	[%rd2], {%r51, %r56};
	st.local.v2.u32 	[%rd2+8], {%r1, %r2};
	st.local.v2.u32 	[%rd2+16], {%r1, %r2};
	st.local.v2.u32 	[%rd2+24], {%r52, %r1};
	st.local.v2.u32 	[%rd2+32], {%r2, %r57};
	st.local.u32 	[%rd2+40], %r54;
	{ // callseq 1, 0
	.param .b64 param0;
	st.param.b64 	[param0], %rd13;
	.param .b64 param1;
	st.param.b64 	[param1], %rd5;
	.param .b32 retval0;
	call.uni (retval0), 
	vprintf, 
	(
	param0, 
	param1
	);
	ld.param.b32 	%r58, [retval0];
	} // callseq 1
	add.s32 	%r60, %r41, 2;
	ld.global.u32 	%r61, [%rd7+8];
	ld.global.u32 	%r62, [%rd9+8];
	sub.s32 	%r63, %r61, %r62;
	mad.lo.s32 	%r64, %r63, %r63, %r55;
	add.s32 	%r65, %r47, 2;
	ld.global.u32 	%r66, [%rd11+8];
	st.local.v2.u32 	[%rd2], {%r60, %r65};
	st.local.v2.u32 	[%rd2+8], {%r1, %r2};
	st.local.v2.u32 	[%rd2+16], {%r1, %r2};
	st.local.v2.u32 	[%rd2+24], {%r61, %r1};
	st.local.v2.u32 	[%rd2+32], {%r2, %r66};
	st.local.u32 	[%rd2+40], %r63;
	{ // callseq 2, 0
	.param .b64 param0;
	st.param.b64 	[param0], %rd13;
	.param .b64 param1;
	st.param.b64 	[param1], %rd5;
	.param .b32 retval0;
	call.uni (retval0), 
	vprintf, 
	(
	param0, 
	param1
	);
	ld.param.b32 	%r67, [retval0];
	} // callseq 2
	add.s32 	%r69, %r41, 3;
	ld.global.u32 	%r70, [%rd7+12];
	ld.global.u32 	%r71, [%rd9+12];
	sub.s32 	%r72, %r70, %r71;
	mad.lo.s32 	%r73, %r72, %r72, %r64;
	add.s32 	%r74, %r47, 3;
	ld.global.u32 	%r75, [%rd11+12];
	st.local.v2.u32 	[%rd2], {%r69, %r74};
	st.local.v2.u32 	[%rd2+8], {%r1, %r2};
	st.local.v2.u32 	[%rd2+16], {%r1, %r2};
	st.local.v2.u32 	[%rd2+24], {%r70, %r1};
	st.local.v2.u32 	[%rd2+32], {%r2, %r75};
	st.local.u32 	[%rd2+40], %r72;
	{ // callseq 3, 0
	.param .b64 param0;
	st.param.b64 	[param0], %rd13;
	.param .b64 param1;
	st.param.b64 	[param1], %rd5;
	.param .b32 retval0;
	call.uni (retval0), 
	vprintf, 
	(
	param0, 
	param1
	);
	ld.param.b32 	%r76, [retval0];
	} // callseq 3
	add.s32 	%r78, %r41, 4;
	ld.global.u32 	%r79, [%rd7+16];
	ld.global.u32 	%r80, [%rd9+16];
	sub.s32 	%r81, %r79, %r80;
	mad.lo.s32 	%r82, %r81, %r81, %r73;
	add.s32 	%r83, %r47, 4;
	ld.global.u32 	%r84, [%rd11+16];
	st.local.v2.u32 	[%rd2], {%r78, %r83};
	st.local.v2.u32 	[%rd2+8], {%r1, %r2};
	st.local.v2.u32 	[%rd2+16], {%r1, %r2};
	st.local.v2.u32 	[%rd2+24], {%r79, %r1};
	st.local.v2.u32 	[%rd2+32], {%r2, %r84};
	st.local.u32 	[%rd2+40], %r81;
	{ // callseq 4, 0
	.param .b64 param0;
	st.param.b64 	[param0], %rd13;
	.param .b64 param1;
	st.param.b64 	[param1], %rd5;
	.param .b32 retval0;
	call.uni (retval0), 
	vprintf, 
	(
	param0, 
	param1
	);
	ld.param.b32 	%r85, [retval0];
	} // callseq 4
	add.s32 	%r87, %r41, 5;
	ld.global.u32 	%r88, [%rd7+20];
	ld.global.u32 	%r89, [%rd9+20];
	sub.s32 	%r90, %r88, %r89;
	mad.lo.s32 	%r91, %r90, %r90, %r82;
	add.s32 	%r92, %r47, 5;
	ld.global.u32 	%r93, [%rd11+20];
	st.local.v2.u32 	[%rd2], {%r87, %r92};
	st.local.v2.u32 	[%rd2+8], {%r1, %r2};
	st.local.v2.u32 	[%rd2+16], {%r1, %r2};
	st.local.v2.u32 	[%rd2+24], {%r88, %r1};
	st.local.v2.u32 	[%rd2+32], {%r2, %r93};
	st.local.u32 	[%rd2+40], %r90;
	{ // callseq 5, 0
	.param .b64 param0;
	st.param.b64 	[param0], %rd13;
	.param .b64 param1;
	st.param.b64 	[param1], %rd5;
	.param .b32 retval0;
	call.uni (retval0), 
	vprintf, 
	(
	param0, 
	param1
	);
	ld.param.b32 	%r94, [retval0];
	} // callseq 5
	add.s32 	%r96, %r41, 6;
	ld.global.u32 	%r97, [%rd7+24];
	ld.global.u32 	%r98, [%rd9+24];
	sub.s32 	%r99, %r97, %r98;
	mad.lo.s32 	%r100, %r99, %r99, %r91;
	add.s32 	%r101, %r47, 6;
	ld.global.u32 	%r102, [%rd11+24];
	st.local.v2.u32 	[%rd2], {%r96, %r101};
	st.local.v2.u32 	[%rd2+8], {%r1, %r2};
	st.local.v2.u32 	[%rd2+16], {%r1, %r2};
	st.local.v2.u32 	[%rd2+24], {%r97, %r1};
	st.local.v2.u32 	[%rd2+32], {%r2, %r102};
	st.local.u32 	[%rd2+40], %r99;
	{ // callseq 6, 0
	.param .b64 param0;
	st.param.b64 	[param0], %rd13;
	.param .b64 param1;
	st.param.b64 	[param1], %rd5;
	.param .b32 retval0;
	call.uni (retval0), 
	vprintf, 
	(
	param0, 
	param1
	);
	ld.param.b32 	%r103, [retval0];
	} // callseq 6
	add.s32 	%r105, %r41, 7;
	ld.global.u32 	%r106, [%rd7+28];
	ld.global.u32 	%r107, [%rd9+28];
	sub.s32 	%r108, %r106, %r107;
	mad.lo.s32 	%r191, %r108, %r108, %r100;
	add.s32 	%r109, %r47, 7;
	ld.global.u32 	%r110, [%rd11+28];
	st.local.v2.u32 	[%rd2], {%r105, %r109};
	st.local.v2.u32 	[%rd2+8], {%r1, %r2};
	st.local.v2.u32 	[%rd2+16], {%r1, %r2};
	st.local.v2.u32 	[%rd2+24], {%r106, %r1};
	st.local.v2.u32 	[%rd2+32], {%r2, %r110};
	st.local.u32 	[%rd2+40], %r108;
	{ // callseq 7, 0
	.param .b64 param0;
	st.param.b64 	[param0], %rd13;
	.param .b64 param1;
	st.param.b64 	[param1], %rd5;
	.param .b32 retval0;
	call.uni (retval0), 
	vprintf, 
	(
	param0, 
	param1
	);
	ld.param.b32 	%r111, [retval0];
	} // callseq 7
	add.s32 	%r180, %r180, 8;
	setp.ne.s32 	%p4, %r180, %r186;
	@%p4 bra 	$L__BB0_4;
$L__BB0_5:
	setp.eq.s32 	%p5, %r6, 0;
	@%p5 bra 	$L__BB0_13;
	and.b32  	%r15, %r28, 3;
	setp.lt.u32 	%p6, %r6, 4;
	@%p6 bra 	$L__BB0_8;
	add.s32 	%r114, %r186, %r3;
	mul.wide.u32 	%rd15, %r114, 4;
	add.s64 	%rd16, %rd1, %rd15;
	ld.global.u32 	%r115, [%rd16];
	add.s32 	%r116, %r186, %r4;
	mul.wide.s32 	%rd17, %r116, 4;
	add.s64 	%rd18, %rd1, %rd17;
	ld.global.u32 	%r117, [%rd18];
	sub.s32 	%r118, %r115, %r117;
	mad.lo.s32 	%r119, %r118, %r118, %r191;
	add.s32 	%r120, %r186, %r5;
	mul.wide.s32 	%rd19, %r120, 4;
	add.s64 	%rd20, %rd1, %rd19;
	ld.global.u32 	%r121, [%rd20];
	st.local.v2.u32 	[%rd2], {%r114, %r120};
	st.local.v2.u32 	[%rd2+8], {%r1, %r2};
	st.local.v2.u32 	[%rd2+16], {%r1, %r2};
	st.local.v2.u32 	[%rd2+24], {%r115, %r1};
	st.local.v2.u32 	[%rd2+32], {%r2, %r121};
	st.local.u32 	[%rd2+40], %r118;
	mov.u64 	%rd21, $str;
	cvta.global.u64 	%rd22, %rd21;
	add.u64 	%rd23, %SP, 0;
	{ // callseq 8, 0
	.param .b64 param0;
	st.param.b64 	[param0], %rd22;
	.param .b64 param1;
	st.param.b64 	[param1], %rd23;
	.param .b32 retval0;
	call.uni (retval0), 
	vprintf, 
	(
	param0, 
	param1
	);
	ld.param.b32 	%r122, [retval0];
	} // callseq 8
	add.s32 	%r124, %r114, 1;
	cvt.u64.u32 	%rd24, %r3;
	cvt.u64.u32 	%rd25, %r186;
	add.s64 	%rd26, %rd25, %rd24;
	shl.b64 	%rd27, %rd26, 2;
	add.s64 	%rd28, %rd1, %rd27;
	ld.global.u32 	%r125, [%rd28+4];
	ld.global.u32 	%r126, [%rd18+4];
	sub.s32 	%r127, %r125, %r126;
	mad.lo.s32 	%r128, %r127, %r127, %r119;
	add.s32 	%r129, %r120, 1;
	ld.global.u32 	%r130, [%rd20+4];
	st.local.v2.u32 	[%rd2], {%r124, %r129};
	st.local.v2.u32 	[%rd2+8], {%r1, %r2};
	st.local.v2.u32 	[%rd2+16], {%r1, %r2};
	st.local.v2.u32 	[%rd2+24], {%r125, %r1};
	st.local.v2.u32 	[%rd2+32], {%r2, %r130};
	st.local.u32 	[%rd2+40], %r127;
	{ // callseq 9, 0
	.param .b64 param0;
	st.param.b64 	[param0], %rd22;
	.param .b64 param1;
	st.param.b64 	[param1], %rd23;
	.param .b32 retval0;
	call.uni (retval0), 
	vprintf, 
	(
	param0, 
	param1
	);
	ld.param.b32 	%r131, [retval0];
	} // callseq 9
	add.s32 	%r133, %r114, 2;
	ld.global.u32 	%r134, [%rd28+8];
	ld.global.u32 	%r135, [%rd18+8];
	sub.s32 	%r136, %r134, %r135;
	mad.lo.s32 	%r137, %r136, %r136, %r128;
	add.s32 	%r138, %r120, 2;
	ld.global.u32 	%r139, [%rd20+8];
	st.local.v2.u32 	[%rd2], {%r133, %r138};
	st.local.v2.u32 	[%rd2+8], {%r1, %r2};
	st.local.v2.u32 	[%rd2+16], {%r1, %r2};
	st.local.v2.u32 	[%rd2+24], {%r134, %r1};
	st.local.v2.u32 	[%rd2+32], {%r2, %r139};
	st.local.u32 	[%rd2+40], %r136;
	{ // callseq 10, 0
	.param .b64 param0;
	st.param.b64 	[param0], %rd22;
	.param .b64 param1;
	st.param.b64 	[param1], %rd23;
	.param .b32 retval0;
	call.uni (retval0), 
	vprintf, 
	(
	param0, 
	param1
	);
	ld.param.b32 	%r140, [retval0];
	} // callseq 10
	add.s32 	%r142, %r114, 3;
	ld.global.u32 	%r143, [%rd28+12];
	ld.global.u32 	%r144, [%rd18+12];
	sub.s32 	%r145, %r143, %r144;
	mad.lo.s32 	%r191, %r145, %r145, %r137;
	add.s32 	%r146, %r120, 3;
	ld.global.u32 	%r147, [%rd20+12];
	st.local.v2.u32 	[%rd2], {%r142, %r146};
	st.local.v2.u32 	[%rd2+8], {%r1, %r2};
	st.local.v2.u32 	[%rd2+16], {%r1, %r2};
	st.local.v2.u32 	[%rd2+24], {%r143, %r1};
	st.local.v2.u32 	[%rd2+32], {%r2, %r147};
	st.local.u32 	[%rd2+40], %r145;
	{ // callseq 11, 0
	.param .b64 param0;
	st.param.b64 	[param0], %rd22;
	.param .b64 param1;
	st.param.b64 	[param1], %rd23;
	.param .b32 retval0;
	call.uni (retval0), 
	vprintf, 
	(
	param0, 
	param1
	);
	ld.param.b32 	%r148, [retval0];
	} // callseq 11
	add.s32 	%r186, %r186, 4;
$L__BB0_8:
	setp.eq.s32 	%p7, %r15, 0;
	@%p7 bra 	$L__BB0_13;
	setp.eq.s32 	%p8, %r15, 1;
	@%p8 bra 	$L__BB0_11;
	add.s32 	%r151, %r186, %r3;
	mul.wide.u32 	%rd29, %r151, 4;
	add.s64 	%rd30, %rd1, %rd29;
	ld.global.u32 	%r152, [%rd30];
	add.s32 	%r153, %r186, %r4;
	mul.wide.s32 	%rd31, %r153, 4;
	add.s64 	%rd32, %rd1, %rd31;
	ld.global.u32 	%r154, [%rd32];
	sub.s32 	%r155, %r152, %r154;
	mad.lo.s32 	%r156, %r155, %r155, %r191;
	add.s32 	%r157, %r186, %r5;
	mul.wide.s32 	%rd33, %r157, 4;
	add.s64 	%rd34, %rd1, %rd33;
	ld.global.u32 	%r158, [%rd34];
	st.local.v2.u32 	[%rd2], {%r151, %r157};
	st.local.v2.u32 	[%rd2+8], {%r1, %r2};
	st.local.v2.u32 	[%rd2+16], {%r1, %r2};
	st.local.v2.u32 	[%rd2+24], {%r152, %r1};
	st.local.v2.u32 	[%rd2+32], {%r2, %r158};
	st.local.u32 	[%rd2+40], %r155;
	mov.u64 	%rd35, $str;
	cvta.global.u64 	%rd36, %rd35;
	add.u64 	%rd37, %SP, 0;
	{ // callseq 12, 0
	.param .b64 param0;
	st.param.b64 	[param0], %rd36;
	.param .b64 param1;
	st.param.b64 	[param1], %rd37;
	.param .b32 retval0;
	call.uni (retval0), 
	vprintf, 
	(
	param0, 
	param1
	);
	ld.param.b32 	%r159, [retval0];
	} // callseq 12
	add.s32 	%r161, %r151, 1;
	cvt.u64.u32 	%rd38, %r3;
	cvt.u64.u32 	%rd39, %r186;
	add.s64 	%rd40, %rd39, %rd38;
	shl.b64 	%rd41, %rd40, 2;
	add.s64 	%rd42, %rd1, %rd41;
	ld.global.u32 	%r162, [%rd42+4];
	ld.global.u32 	%r163, [%rd32+4];
	sub.s32 	%r164, %r162, %r163;
	mad.lo.s32 	%r191, %r164, %r164, %r156;
	add.s32 	%r165, %r157, 1;
	ld.global.u32 	%r166, [%rd34+4];
	st.local.v2.u32 	[%rd2], {%r161, %r165};
	st.local.v2.u32 	[%rd2+8], {%r1, %r2};
	st.local.v2.u32 	[%rd2+16], {%r1, %r2};
	st.local.v2.u32 	[%rd2+24], {%r162, %r1};
	st.local.v2.u32 	[%rd2+32], {%r2, %r166};
	st.local.u32 	[%rd2+40], %r164;
	{ // callseq 13, 0
	.param .b64 param0;
	st.param.b64 	[param0], %rd36;
	.param .b64 param1;
	st.param.b64 	[param1], %rd37;
	.param .b32 retval0;
	call.uni (retval0), 
	vprintf, 
	(
	param0, 
	param1
	);
	ld.param.b32 	%r167, [retval0];
	} // callseq 13
	add.s32 	%r186, %r186, 2;
$L__BB0_11:
	and.b32  	%r169, %r28, 1;
	setp.eq.b32 	%p9, %r169, 1;
	not.pred 	%p10, %p9;
	@%p10 bra 	$L__BB0_13;
	add.s32 	%r170, %r186, %r3;
	mul.wide.u32 	%rd43, %r170, 4;
	add.s64 	%rd44, %rd1, %rd43;
	ld.global.u32 	%r171, [%rd44];
	add.s32 	%r172, %r186, %r4;
	mul.wide.s32 	%rd45, %r172, 4;
	add.s64 	%rd46, %rd1, %rd45;
	ld.global.u32 	%r173, [%rd46];
	sub.s32 	%r174, %r171, %r173;
	mad.lo.s32 	%r191, %r174, %r174, %r191;
	add.s32 	%r175, %r186, %r5;
	mul.wide.s32 	%rd47, %r175, 4;
	add.s64 	%rd48, %rd1, %rd47;
	ld.global.u32 	%r176, [%rd48];
	st.local.v2.u32 	[%rd2], {%r170, %r175};
	st.local.v2.u32 	[%rd2+8], {%r1, %r2};
	st.local.v2.u32 	[%rd2+16], {%r1, %r2};
	st.local.v2.u32 	[%rd2+24], {%r171, %r1};
	st.local.v2.u32 	[%rd2+32], {%r2, %r176};
	st.local.u32 	[%rd2+40], %r174;
	mov.u64 	%rd49, $str;
	cvta.global.u64 	%rd50, %rd49;
	add.u64 	%rd51, %SP, 0;
	{ // callseq 14, 0
	.param .b64 param0;
	st.param.b64 	[param0], %rd50;
	.param .b64 param1;
	st.param.b64 	[param1], %rd51;
	.param .b32 retval0;
	call.uni (retval0), 
	vprintf, 
	(
	param0, 
	param1
	);
	ld.param.b32 	%r177, [retval0];
	} // callseq 14
$L__BB0_13:
	ld.param.u64 	%rd55, [_Z10similarityPKiPiii_param_1];
	mad.lo.s32 	%r179, %r29, %r1, %r2;
	cvta.to.global.u64 	%rd52, %rd55;
	mul.wide.s32 	%rd53, %r179, 4;
	add.s64 	%rd54, %rd52, %rd53;
	st.global.u32 	[%rd54], %r191;
$L__BB0_14:
	ret;

}


// ===== COMPILED SASS (sm_100) =====

	.target	sm_100

	.elftype	@"ET_EXEC"


//--------------------- .note.nv.tkinfo           --------------------------
	.section	.note.nv.tkinfo,"",@"SHT_NOTE"
	.sectionflags	@"SHF_NOTE_NV_TKINFO"
	.tkinfo
        /*0018*/ 	.word	0x00000002
        /*0030*/ 	.string	""
        /*0030*/ 	.string	"ptxas"
        /*0030*/ 	.string	"Cuda compilation tools, release 13.0, V13.0.88"
        /*0030*/ 	.string	"Build cuda_13.0.r13.0/compiler.36424714_0"
        /*0030*/ 	.string	"-arch sm_100 -m 64 "



//--------------------- .note.nv.cuinfo           --------------------------
	.section	.note.nv.cuinfo,"",@"SHT_NOTE"
	.sectionflags	@"SHF_NOTE_NV_CUINFO"
        /*0018*/ 	.short	0x0002
        /*001a*/ 	.short	0x0064
        /*001c*/ 	.short	0x0082
	.zero		2


//--------------------- .nv.info                  --------------------------
	.section	.nv.info,"",@"SHT_CUDA_INFO"
	.align	4


	//----- nvinfo : EIATTR_REGCOUNT
	.align		4
        /*0000*/ 	.byte	0x04, 0x2f
        /*0002*/ 	.short	(.L_2 - .L_1)
	.align		4
.L_1:
        /*0004*/ 	.word	index@(_Z10similarityPKiPiii)
        /*0008*/ 	.word	0x00000025


	//----- nvinfo : EIATTR_FRAME_SIZE
	.align		4
.L_2:
        /*000c*/ 	.byte	0x04, 0x11
        /*000e*/ 	.short	(.L_4 - .L_3)
	.align		4
.L_3:
        /*0010*/ 	.word	index@(_Z10similarityPKiPiii)
        /*0014*/ 	.word	0x00000030


	//----- nvinfo : EIATTR_MIN_STACK_SIZE
	.align		4
.L_4:
        /*0018*/ 	.byte	0x04, 0x12
        /*001a*/ 	.short	(.L_6 - .L_5)
	.align		4
.L_5:
        /*001c*/ 	.word	index@(_Z10similarityPKiPiii)
        /*0020*/ 	.word	0x00000030
.L_6:


//--------------------- .nv.compat                --------------------------
	.section	.nv.compat,"",@"SHT_CUDA_COMPAT_INFO"
	.align	4
        /*0000*/ 	.byte	0x02, 0x09, 0x00, 0x00, 0x02, 0x02, 0x01, 0x00, 0x02, 0x05, 0x05, 0x00, 0x03, 0x07, 0x01, 0x01
        /*0010*/ 	.byte	0x02, 0x03, 0x00, 0x00, 0x02, 0x06, 0x01, 0x00, 0x04, 0x0b, 0x08, 0x00, 0x09, 0x00, 0x00, 0x00
        /*0020*/ 	.byte	0x00, 0x00, 0x00, 0x00


//--------------------- .nv.info._Z10similarityPKiPiii --------------------------
	.section	.nv.info._Z10similarityPKiPiii,"",@"SHT_CUDA_INFO"
	.sectionflags	@""
	.align	4


	//----- nvinfo : EIATTR_CUDA_API_VERSION
	.align		4
        /*0000*/ 	.byte	0x04, 0x37
        /*0002*/ 	.short	(.L_8 - .L_7)
.L_7:
        /*0004*/ 	.word	0x00000082


	//----- nvinfo : EIATTR_KPARAM_INFO
	.align		4
.L_8:
        /*0008*/ 	.byte	0x04, 0x17
        /*000a*/ 	.short	(.L_10 - .L_9)
.L_9:
        /*000c*/ 	.word	0x00000000
        /*0010*/ 	.short	0x0003
        /*0012*/ 	.short	0x0014
        /*0014*/ 	.byte	0x00, 0xf0, 0x11, 0x00


	//----- nvinfo : EIATTR_KPARAM_INFO
	.align		4
.L_10:
        /*0018*/ 	.byte	0x04, 0x17
        /*001a*/ 	.short	(.L_12 - .L_11)
.L_11:
        /*001c*/ 	.word	0x00000000
        /*0020*/ 	.short	0x0002
        /*0022*/ 	.short	0x0010
        /*0024*/ 	.byte	0x00, 0xf0, 0x11, 0x00


	//----- nvinfo : EIATTR_KPARAM_INFO
	.align		4
.L_12:
        /*0028*/ 	.byte	0x04, 0x17
        /*002a*/ 	.short	(.L_14 - .L_13)
.L_13:
        /*002c*/ 	.word	0x00000000
        /*0030*/ 	.short	0x0001
        /*0032*/ 	.short	0x0008
        /*0034*/ 	.byte	0x00, 0xf5, 0x21, 0x00


	//----- nvinfo : EIATTR_KPARAM_INFO
	.align		4
.L_14:
        /*0038*/ 	.byte	0x04, 0x17
        /*003a*/ 	.short	(.L_16 - .L_15)
.L_15:
        /*003c*/ 	.word	0x00000000
        /*0040*/ 	.short	0x0000
        /*0042*/ 	.short	0x0000
        /*0044*/ 	.byte	0x00, 0xf5, 0x21, 0x00


	//----- nvinfo : EIATTR_SPARSE_MMA_MASK
	.align		4
.L_16:
        /*0048*/ 	.byte	0x03, 0x50
        /*004a*/ 	.short	0x0000


	//----- nvinfo : EIATTR_MAXREG_COUNT
	.align		4
        /*004c*/ 	.byte	0x03, 0x1b
        /*004e*/ 	.short	0x00ff


	//----- nvinfo : EIATTR_EXTERNS
	.align		4
        /*0050*/ 	.byte	0x04, 0x0f
        /*0052*/ 	.short	(.L_18 - .L_17)


	//   ....[0]....
	.align		4
.L_17:
        /*0054*/ 	.word	index@(vprintf)


	//----- nvinfo : EIATTR_MERCURY_ISA_VERSION
	.align		4
.L_18:
        /*0058*/ 	.byte	0x03, 0x5f
        /*005a*/ 	.short	0x0101


	//----- nvinfo : EIATTR_VRC_CTA_INIT_COUNT
	.align		4
        /*005c*/ 	.byte	0x02, 0x4a
	.zero		1
	.zero		1


	//----- nvinfo : EIATTR_SYSCALL_OFFSETS
	.align		4
        /*0060*/ 	.byte	0x04, 0x46
        /*0062*/ 	.short	(.L_20 - .L_19)


	//   ....[0]....
.L_19:
        /*0064*/ 	.word	0x00000420


	//   ....[1]....
        /*0068*/ 	.word	0x00000590


	//   ....[2]....
        /*006c*/ 	.word	0x00000700


	//   ....[3]....
        /*0070*/ 	.word	0x00000870


	//   ....[4]....
        /*0074*/ 	.word	0x000009e0


	//   ....[5]....
        /*0078*/ 	.word	0x00000b50


	//   ....[6]....
        /*007c*/ 	.word	0x00000cc0


	//   ....[7]....
        /*0080*/ 	.word	0x00000e30


	//   ....[8]....
        /*0084*/ 	.word	0x000010a0


	//   ....[9]....
        /*0088*/ 	.word	0x00001260


	//   ....[10]....
        /*008c*/ 	.word	0x000013d0


	//   ....[11]....
        /*0090*/ 	.word	0x00001540


	//   ....[12]....
        /*0094*/ 	.word	0x00001770


	//   ....[13]....
        /*0098*/ 	.word	0x00001930


	//   ....[14]....
        /*009c*/ 	.word	0x00001b60


	//----- nvinfo : EIATTR_EXIT_INSTR_OFFSETS
	.align		4
.L_20:
        /*00a0*/ 	.byte	0x04, 0x1c
        /*00a2*/ 	.short	(.L_22 - .L_21)


	//   ....[0]....
.L_21:
        /*00a4*/ 	.word	0x00000110


	//   ....[1]....
        /*00a8*/ 	.word	0x00001bc0


	//----- nvinfo : EIATTR_CRS_STACK_SIZE
	.align		4
.L_22:
        /*00ac*/ 	.byte	0x04, 0x1e
        /*00ae*/ 	.short	(.L_24 - .L_23)
.L_23:
        /*00b0*/ 	.word	0x00000000


	//----- nvinfo : EIATTR_CBANK_PARAM_SIZE
	.align		4
.L_24:
        /*00b4*/ 	.byte	0x03, 0x19
        /*00b6*/ 	.short	0x0018


	//----- nvinfo : EIATTR_PARAM_CBANK
	.align		4
        /*00b8*/ 	.byte	0x04, 0x0a
        /*00ba*/ 	.short	(.L_26 - .L_25)
	.align		4
.L_25:
        /*00bc*/ 	.word	index@(.nv.constant0._Z10similarityPKiPiii)
        /*00c0*/ 	.short	0x0380
        /*00c2*/ 	.short	0x0018


	//----- nvinfo : EIATTR_SW_WAR
	.align		4
.L_26:
        /*00c4*/ 	.byte	0x04, 0x36
        /*00c6*/ 	.short	(.L_28 - .L_27)
.L_27:
        /*00c8*/ 	.word	0x00000008
.L_28:


//--------------------- .nv.callgraph             --------------------------
	.section	.nv.callgraph,"",@"SHT_CUDA_CALLGRAPH"
	.align	4
	.sectionentsize	8
	.align		4
        /*0000*/ 	.word	0x00000000
	.align		4
        /*0004*/ 	.word	0xffffffff
	.align		4
        /*0008*/ 	.word	index@(_Z10similarityPKiPiii)
	.align		4
        /*000c*/ 	.word	index@(vprintf)
	.align		4
        /*0010*/ 	.word	0x00000000
	.align		4
        /*0014*/ 	.word	0xfffffffe
	.align		4
        /*0018*/ 	.word	0x00000000
	.align		4
        /*001c*/ 	.word	0xfffffffd
	.align		4
        /*0020*/ 	.word	0x00000000
	.align		4
        /*0024*/ 	.word	0xfffffffc


//--------------------- .nv.constant4             --------------------------
	.section	.nv.constant4,"a",@progbits
	.align	8
	.align		8
.nv.constant4:
        /*0000*/ 	.dword	vprintf
	.align		8
        /*0008*/ 	.dword	$str


//--------------------- .text._Z10similarityPKiPiii --------------------------
	.section	.text._Z10similarityPKiPiii,"ax",@progbits
	.align	128
        .global         _Z10similarityPKiPiii
        .type           _Z10similarityPKiPiii,@function
        .size           _Z10similarityPKiPiii,(.L_x_20 - _Z10similarityPKiPiii)
        .other          _Z10similarityPKiPiii,@"STO_CUDA_ENTRY STV_DEFAULT"
_Z10similarityPKiPiii:
.text._Z10similarityPKiPiii:
[----:B------:R-:W0:Y:S01]  /*0000*/  LDC R1, c[0x0][0x37c] ;  /* 0x0000df00ff017b82 */ /* 0x000e220000000800 */
[----:B------:R-:W1:Y:S01]  /*0010*/  S2R R3, SR_TID.Y ;  /* 0x0000000000037919 */ /* 0x000e620000002200 */
[----:B------:R-:W2:Y:S06]  /*0020*/  LDCU UR5, c[0x0][0x2fc] ;  /* 0x00005f80ff0577ac */ /* 0x000eac0008000800 */
[----:B------:R-:W1:Y:S01]  /*0030*/  LDC R24, c[0x0][0x364] ;  /* 0x0000d900ff187b82 */ /* 0x000e620000000800 */
[----:B0-----:R-:W-:Y:S01]  /*0040*/  IADD3 R1, PT, PT, R1, -0x30, RZ ;  /* 0xffffffd001017810 */ /* 0x001fe20007ffe0ff */
[----:B------:R-:W0:Y:S01]  /*0050*/  S2R R0, SR_TID.X ;  /* 0x0000000000007919 */ /* 0x000e220000002100 */
[----:B------:R-:W3:Y:S01]  /*0060*/  LDCU UR8, c[0x0][0x394] ;  /* 0x00007280ff0877ac */ /* 0x000ee20008000800 */
[----:B------:R-:W4:Y:S04]  /*0070*/  LDCU UR4, c[0x0][0x2f8] ;  /* 0x00005f00ff0477ac */ /* 0x000f280008000800 */
[----:B------:R-:W1:Y:S08]  /*0080*/  S2UR UR6, SR_CTAID.Y ;  /* 0x00000000000679c3 */ /* 0x000e700000002600 */
[----:B------:R-:W0:Y:S08]  /*0090*/  S2UR UR7, SR_CTAID.X ;  /* 0x00000000000779c3 */ /* 0x000e300000002500 */
[----:B------:R-:W0:Y:S01]  /*00a0*/  LDC R25, c[0x0][0x360] ;  /* 0x0000d800ff197b82 */ /* 0x000e220000000800 */
[----:B----4-:R-:W-:-:S05]  /*00b0*/  IADD3 R29, P1, PT, R1, UR4, RZ ;  /* 0x00000004011d7c10 */ /* 0x010fca000ff3e0ff */
[----:B--2---:R-:W-:Y:S02]  /*00c0*/  IMAD.X R28, RZ, RZ, UR5, P1 ;  /* 0x00000005ff1c7e24 */ /* 0x004fe400088e06ff */
[----:B-1----:R-:W-:Y:S02]  /*00d0*/  IMAD R24, R24, UR6, R3 ;  /* 0x0000000618187c24 */ /* 0x002fe4000f8e0203 */
[----:B0-----:R-:W-:-:S05]  /*00e0*/  IMAD R25, R25, UR7, R0 ;  /* 0x0000000719197c24 */ /* 0x001fca000f8e0200 */
[----:B------:R-:W-:-:S04]  /*00f0*/  VIMNMX R0, PT, PT, R24, R25, !PT ;  /* 0x0000001918007248 */ /* 0x000fc80007fe0100 */
[----:B---3--:R-:W-:-:S13]  /*0100*/  ISETP.GE.AND P0, PT, R0, UR8, PT ;  /* 0x0000000800007c0c */ /* 0x008fda000bf06270 */
[----:B------:R-:W-:Y:S05]  /*0110*/  @P0 EXIT ;  /* 0x000000000000094d */ /* 0x000fea0003800000 */
[----:B------:R-:W0:Y:S01]  /*0120*/  LDCU UR4, c[0x0][0x390] ;  /* 0x00007200ff0477ac */ /* 0x000e220008000800 */
[----:B------:R-:W-:Y:S01]  /*0130*/  HFMA2 R2, -RZ, RZ, 0, 0 ;  /* 0x00000000ff027431 */ /* 0x000fe200000001ff */
[----:B------:R-:W1:Y:S01]  /*0140*/  LDCU.64 UR36, c[0x0][0x358] ;  /* 0x00006b00ff2477ac */ /* 0x000e620008000a00 */
[----:B0-----:R-:W-:-:S09]  /*0150*/  UISETP.GE.AND UP0, UPT, UR4, 0x1, UPT ;  /* 0x000000010400788c */ /* 0x001fd2000bf06270 */
[----:B-1----:R-:W-:Y:S05]  /*0160*/  BRA.U !UP0, `(.L_x_0) ;  /* 0x0000001908807547 */ /* 0x002fea000b800000 */
[----:B------:R-:W-:Y:S02]  /*0170*/  UISETP.GE.U32.AND UP0, UPT, UR4, 0x8, UPT ;  /* 0x000000080400788c */ /* 0x000fe4000bf06070 */
[----:B------:R-:W-:Y:S01]  /*0180*/  IMAD R31, R24, UR4, RZ ;  /* 0x00000004181f7c24 */ /* 0x000fe2000f8e02ff */
[----:B------:R-:W-:Y:S01]  /*0190*/  MOV R2, RZ ;  /* 0x000000ff00027202 */ /* 0x000fe20000000f00 */
[----:B------:R-:W-:Y:S01]  /*01a0*/  IMAD.MOV.U32 R30, RZ, RZ, RZ ;  /* 0x000000ffff1e7224 */ /* 0x000fe200078e00ff */
[----:B------:R-:W-:-:S04]  /*01b0*/  ULOP3.LUT UR40, UR4, 0x7, URZ, 0xc0, !UPT ;  /* 0x0000000704287892 */ /* 0x000fc8000f8ec0ff */
[----:B------:R-:W-:Y:S08]  /*01c0*/  BRA.U !UP0, `(.L_x_1) ;  /* 0x0000000d08287547 */ /* 0x000ff0000b800000 */
[----:B------:R-:W-:Y:S01]  /*01d0*/  ULOP3.LUT UR4, UR4, 0x7ffffff8, URZ, 0xc0, !UPT ;  /* 0x7ffffff804047892 */ /* 0x000fe2000f8ec0ff */
[----:B------:R-:W-:Y:S01]  /*01e0*/  BSSY.RECONVERGENT B6, `(.L_x_1) ;  /* 0x00000c8000067945 */ /* 0x000fe20003800200 */
[----:B------:R-:W-:Y:S01]  /*01f0*/  IMAD.MOV.U32 R34, RZ, RZ, RZ ;  /* 0x000000ffff227224 */ /* 0x000fe200078e00ff */
[----:B------:R-:W-:Y:S01]  /*0200*/  MOV R2, RZ ;  /* 0x000000ff00027202 */ /* 0x000fe20000000f00 */
[----:B------:R-:W0:Y:S02]  /*0210*/  LDCU.64 UR38, c[0x0][0x390] ;  /* 0x00007200ff2677ac */ /* 0x000e240008000a00 */
[----:B------:R-:W-:-:S07]  /*0220*/  IMAD.U32 R30, RZ, RZ, UR4 ;  /* 0x00000004ff1e7e24 */ /* 0x000fce000f8e00ff */
.L_x_10:
[----:B------:R-:W1:Y:S01]  /*0230*/  LDC.64 R16, c[0x0][0x380] ;  /* 0x0000e000ff107b82 */ /* 0x000e620000000a00 */
[----:B------:R-:W-:Y:S01]  /*0240*/  IADD3 R26, PT, PT, R31, R34, RZ ;  /* 0x000000221f1a7210 */ /* 0x000fe20007ffe0ff */
[C-C-:B0-----:R-:W-:Y:S02]  /*0250*/  IMAD R19, R25.reuse, UR38, R34.reuse ;  /* 0x0000002619137c24 */ /* 0x141fe4000f8e0222 */
[----:B------:R-:W-:Y:S01]  /*0260*/  IMAD R27, R25, UR39, R34 ;  /* 0x00000027191b7c24 */ /* 0x000fe2000f8e0222 */
[----:B------:R-:W-:Y:S01]  /*0270*/  MOV R32, 0x0 ;  /* 0x0000000000207802 */ /* 0x000fe20000000f00 */
[----:B------:R-:W-:Y:S01]  /*0280*/  STL.64 [R1+0x8], R24 ;  /* 0x0000081801007387 */ /* 0x000fe20000100a00 */
[----:B------:R-:W0:Y:S01]  /*0290*/  LDCU.64 UR4, c[0x4][0x8] ;  /* 0x01000100ff0477ac */ /* 0x000e220008000a00 */
[----:B-1----:R-:W-:-:S04]  /*02a0*/  IMAD.WIDE.U32 R22, R26, 0x4, R16 ;  /* 0x000000041a167825 */ /* 0x002fc800078e0010 */
[--C-:B------:R-:W-:Y:S01]  /*02b0*/  IMAD.WIDE R18, R19, 0x4, R16.reuse ;  /* 0x0000000413127825 */ /* 0x100fe200078e0210 */
[----:B------:R-:W2:Y:S03]  /*02c0*/  LDG.E R4, desc[UR36][R22.64] ;  /* 0x0000002416047981 */ /* 0x000ea6000c1e1900 */
[----:B------:R-:W-:Y:S01]  /*02d0*/  IMAD.WIDE R16, R27, 0x4, R16 ;  /* 0x000000041b107825 */ /* 0x000fe200078e0210 */
[----:B------:R-:W2:Y:S04]  /*02e0*/  LDG.E R3, desc[UR36][R18.64] ;  /* 0x0000002412037981 */ /* 0x000ea8000c1e1900 */
[----:B------:R-:W3:Y:S01]  /*02f0*/  LDG.E R7, desc[UR36][R16.64] ;  /* 0x0000002410077981 */ /* 0x000ee2000c1e1900 */
[----:B------:R1:W4:Y:S03]  /*0300*/  LDC.64 R8, c[0x4][R32] ;  /* 0x0100000020087b82 */ /* 0x0003260000000a00 */
[----:B------:R-:W-:Y:S04]  /*0310*/  STL.64 [R1+0x10], R24 ;  /* 0x0000101801007387 */ /* 0x000fe80000100a00 */
[----:B------:R-:W-:Y:S01]  /*0320*/  STL.64 [R1], R26 ;  /* 0x0000001a01007387 */ /* 0x000fe20000100a00 */
[----:B------:R-:W-:Y:S01]  /*0330*/  IADD3 R34, PT, PT, R34, 0x8, RZ ;  /* 0x0000000822227810 */ /* 0x000fe20007ffe0ff */
[----:B------:R-:W-:Y:S01]  /*0340*/  IMAD.MOV.U32 R5, RZ, RZ, R24 ;  /* 0x000000ffff057224 */ /* 0x000fe200078e0018 */
[----:B------:R-:W-:-:S02]  /*0350*/  MOV R6, R25 ;  /* 0x0000001900067202 */ /* 0x000fc40000000f00 */
[----:B------:R-:W-:-:S04]  /*0360*/  ISETP.NE.AND P0, PT, R34, R30, PT ;  /* 0x0000001e2200720c */ /* 0x000fc80003f05270 */
[----:B------:R-:W-:Y:S01]  /*0370*/  P2R R33, PR, RZ, 0x1 ;  /* 0x00000001ff217803 */ /* 0x000fe20000000000 */
[----:B--2---:R-:W-:-:S05]  /*0380*/  IMAD.IADD R0, R4, 0x1, -R3 ;  /* 0x0000000104007824 */ /* 0x004fca00078e0a03 */
[----:B------:R-:W-:Y:S01]  /*0390*/  STL [R1+0x28], R0 ;  /* 0x0000280001007387 */ /* 0x000fe20000100800 */
[----:B------:R-:W-:-:S03]  /*03a0*/  IMAD R2, R0, R0, R2 ;  /* 0x0000000000027224 */ /* 0x000fc600078e0202 */
[----:B------:R0:W-:Y:S04]  /*03b0*/  STL.64 [R1+0x18], R4 ;  /* 0x0000180401007387 */ /* 0x0001e80000100a00 */
[----:B---3--:R2:W-:Y:S01]  /*03c0*/  STL.64 [R1+0x20], R6 ;  /* 0x0000200601007387 */ /* 0x0085e20000100a00 */
[----:B0-----:R-:W-:Y:S01]  /*03d0*/  IMAD.U32 R4, RZ, RZ, UR4 ;  /* 0x00000004ff047e24 */ /* 0x001fe2000f8e00ff */
[----:B------:R-:W-:Y:S01]  /*03e0*/  MOV R5, UR5 ;  /* 0x0000000500057c02 */ /* 0x000fe20008000f00 */
[----:B--2---:R-:W-:Y:S01]  /*03f0*/  IMAD.MOV.U32 R6, RZ, RZ, R29 ;  /* 0x000000ffff067224 */ /* 0x004fe200078e001d */
[----:B-1--4-:R-:W-:-:S07]  /*0400*/  MOV R7, R28 ;  /* 0x0000001c00077202 */ /* 0x012fce0000000f00 */
[----:B------:R-:W-:-:S07]  /*0410*/  LEPC R20, `(.L_x_2) ;  /* 0x000000001014794e */ /* 0x000fce0000000000 */
[----:B------:R-:W-:Y:S05]  /*0420*/  CALL.ABS.NOINC R8 ;  /* 0x0000000008007343 */ /* 0x000fea0003c00000 */
.L_x_2:
[----:B------:R-:W2:Y:S04]  /*0430*/  LDG.E R10, desc[UR36][R22.64+0x4] ;  /* 0x00000424160a7981 */ /* 0x000ea8000c1e1900 */
[----:B------:R-:W2:Y:S04]  /*0440*/  LDG.E R3, desc[UR36][R18.64+0x4] ;  /* 0x0000042412037981 */ /* 0x000ea8000c1e1900 */
[----:B------:R-:W3:Y:S01]  /*0450*/  LDG.E R13, desc[UR36][R16.64+0x4] ;  /* 0x00000424100d7981 */ /* 0x000ee2000c1e1900 */
[----:B------:R-:W-:Y:S01]  /*0460*/  IMAD.MOV.U32 R12, RZ, RZ, R25 ;  /* 0x000000ffff0c7224 */ /* 0x000fe200078e0019 */
[----:B------:R-:W-:Y:S01]  /*0470*/  MOV R11, R24 ;  /* 0x00000018000b7202 */ /* 0x000fe20000000f00 */
[----:B------:R0:W1:Y:S01]  /*0480*/  LDC.64 R8, c[0x4][R32] ;  /* 0x0100000020087b82 */ /* 0x0000620000000a00 */
[----:B------:R-:W-:Y:S01]  /*0490*/  STL.64 [R1+0x8], R24 ;  /* 0x0000081801007387 */ /* 0x000fe20000100a00 */
[----:B------:R-:W4:Y:S03]  /*04a0*/  LDCU.64 UR4, c[0x4][0x8] ;  /* 0x01000100ff0477ac */ /* 0x000f260008000a00 */
[----:B------:R-:W-:Y:S01]  /*04b0*/  STL.64 [R1+0x10], R24 ;  /* 0x0000101801007387 */ /* 0x000fe20000100a00 */
[----:B------:R-:W-:Y:S01]  /*04c0*/  VIADD R6, R26, 0x1 ;  /* 0x000000011a067836 */ /* 0x000fe20000000000 */
[----:B------:R-:W-:-:S05]  /*04d0*/  IADD3 R7, PT, PT, R27, 0x1, RZ ;  /* 0x000000011b077810 */ /* 0x000fca0007ffe0ff */
[----:B------:R5:W-:Y:S01]  /*04e0*/  STL.64 [R1], R6 ;  /* 0x0000000601007387 */ /* 0x000be20000100a00 */
[----:B----4-:R-:W-:Y:S01]  /*04f0*/  MOV R4, UR4 ;  /* 0x0000000400047c02 */ /* 0x010fe20008000f00 */
[----:B------:R-:W-:Y:S01]  /*0500*/  IMAD.U32 R5, RZ, RZ, UR5 ;  /* 0x00000005ff057e24 */ /* 0x000fe2000f8e00ff */
[----:B-----5:R-:W-:Y:S01]  /*0510*/  MOV R6, R29 ;  /* 0x0000001d00067202 */ /* 0x020fe20000000f00 */
[----:B------:R-:W-:Y:S02]  /*0520*/  IMAD.MOV.U32 R7, RZ, RZ, R28 ;  /* 0x000000ffff077224 */ /* 0x000fe400078e001c */
[----:B--2---:R-:W-:Y:S01]  /*0530*/  IMAD.IADD R0, R10, 0x1, -R3 ;  /* 0x000000010a007824 */ /* 0x004fe200078e0a03 */
[----:B------:R0:W-:Y:S04]  /*0540*/  STL.64 [R1+0x18], R10 ;  /* 0x0000180a01007387 */ /* 0x0001e80000100a00 */
[----:B---3--:R0:W-:Y:S04]  /*0550*/  STL.64 [R1+0x20], R12 ;  /* 0x0000200c01007387 */ /* 0x0081e80000100a00 */
[----:B------:R0:W-:Y:S01]  /*0560*/  STL [R1+0x28], R0 ;  /* 0x0000280001007387 */ /* 0x0001e20000100800 */
[----:B-1----:R-:W-:-:S07]  /*0570*/  IMAD R2, R0, R0, R2 ;  /* 0x0000000000027224 */ /* 0x002fce00078e0202 */
[----:B------:R-:W-:-:S07]  /*0580*/  LEPC R20, `(.L_x_3) ;  /* 0x000000001014794e */ /* 0x000fce0000000000 */
[----:B0-----:R-:W-:Y:S05]  /*0590*/  CALL.ABS.NOINC R8 ;  /* 0x0000000008007343 */ /* 0x001fea0003c00000 */
.L_x_3:
[----:B------:R-:W2:Y:S04]  /*05a0*/  LDG.E R10, desc[UR36][R22.64+0x8] ;  /* 0x00000824160a7981 */ /* 0x000ea8000c1e1900 */
[----:B------:R-:W2:Y:S04]  /*05b0*/  LDG.E R3, desc[UR36][R18.64+0x8] ;  /* 0x0000082412037981 */ /* 0x000ea8000c1e1900 */
[----:B------:R-:W3:Y:S01]  /*05c0*/  LDG.E R13, desc[UR36][R16.64+0x8] ;  /* 0x00000824100d7981 */ /* 0x000ee2000c1e1900 */
[----:B------:R-:W-:Y:S01]  /*05d0*/  MOV R12, R25 ;  /* 0x00000019000c7202 */ /* 0x000fe20000000f00 */
[----:B------:R-:W-:Y:S01]  /*05e0*/  IMAD.MOV.U32 R11, RZ, RZ, R24 ;  /* 0x000000ffff0b7224 */ /* 0x000fe200078e0018 */
[----:B------:R0:W1:Y:S01]  /*05f0*/  LDC.64 R8, c[0x4][R32] ;  /* 0x0100000020087b82 */ /* 0x0000620000000a00 */
[----:B------:R-:W-:Y:S01]  /*0600*/  STL.64 [R1+0x8], R24 ;  /* 0x0000081801007387 */ /* 0x000fe20000100a00 */
[----:B------:R-:W4:Y:S03]  /*0610*/  LDCU.64 UR4, c[0x4][0x8] ;  /* 0x01000100ff0477ac */ /* 0x000f260008000a00 */
[----:B------:R-:W-:Y:S01]  /*0620*/  STL.64 [R1+0x10], R24 ;  /* 0x0000101801007387 */ /* 0x000fe20000100a00 */
[----:B------:R-:W-:Y:S01]  /*0630*/  IADD3 R6, PT, PT, R26, 0x2, RZ ;  /* 0x000000021a067810 */ /* 0x000fe20007ffe0ff */
[----:B------:R-:W-:-:S05]  /*0640*/  VIADD R7, R27, 0x2 ;  /* 0x000000021b077836 */ /* 0x000fca0000000000 */
[----:B------:R5:W-:Y:S01]  /*0650*/  STL.64 [R1], R6 ;  /* 0x0000000601007387 */ /* 0x000be20000100a00 */
[----:B----4-:R-:W-:Y:S01]  /*0660*/  IMAD.U32 R4, RZ, RZ, UR4 ;  /* 0x00000004ff047e24 */ /* 0x010fe2000f8e00ff */
[----:B------:R-:W-:Y:S01]  /*0670*/  MOV R5, UR5 ;  /* 0x0000000500057c02 */ /* 0x000fe20008000f00 */
[----:B-----5:R-:W-:Y:S01]  /*0680*/  IMAD.MOV.U32 R6, RZ, RZ, R29 ;  /* 0x000000ffff067224 */ /* 0x020fe200078e001d */
[----:B------:R-:W-:Y:S02]  /*0690*/  MOV R7, R28 ;  /* 0x0000001c00077202 */ /* 0x000fe40000000f00 */
[----:B--2---:R-:W-:Y:S01]  /*06a0*/  IADD3 R0, PT, PT, R10, -R3, RZ ;  /* 0x800000030a007210 */ /* 0x004fe20007ffe0ff */
[----:B------:R0:W-:Y:S04]  /*06b0*/  STL.64 [R1+0x18], R10 ;  /* 0x0000180a01007387 */ /* 0x0001e80000100a00 */
[----:B---3--:R0:W-:Y:S04]  /*06c0*/  STL.64 [R1+0x20], R12 ;  /* 0x0000200c01007387 */ /* 0x0081e80000100a00 */
[----:B------:R0:W-:Y:S01]  /*06d0*/  STL [R1+0x28], R0 ;  /* 0x0000280001007387 */ /* 0x0001e20000100800 */
[----:B-1----:R-:W-:-:S07]  /*06e0*/  IMAD R2, R0, R0, R2 ;  /* 0x0000000000027224 */ /* 0x002fce00078e0202 */
[----:B------:R-:W-:-:S07]  /*06f0*/  LEPC R20, `(.L_x_4) ;  /* 0x000000001014794e */ /* 0x000fce0000000000 */
[----:B0-----:R-:W-:Y:S05]  /*0700*/  CALL.ABS.NOINC R8 ;  /* 0x0000000008007343 */ /* 0x001fea0003c00000 */
.L_x_4:
        /* <DEDUP_REMOVED lines=23> */
.L_x_5:
        /* <DEDUP_REMOVED lines=23> */
.L_x_6:
        /* <DEDUP_REMOVED lines=23> */
.L_x_7:
        /* <DEDUP_REMOVED lines=23> */
.L_x_8:
[----:B------:R-:W2:Y:S04]  /*0cd0*/  LDG.E R6, desc[UR36][R22.64+0x1c] ;  /* 0x00001c2416067981 */ /* 0x000ea8000c1e1900 */
[----:B------:R-:W3:Y:S04]  /*0ce0*/  LDG.E R19, desc[UR36][R18.64+0x1c] ;  /* 0x00001c2412137981 */ /* 0x000ee8000c1e1900 */
[----:B------:R-:W4:Y:S01]  /*0cf0*/  LDG.E R11, desc[UR36][R16.64+0x1c] ;  /* 0x00001c24100b7981 */ /* 0x000f22000c1e1900 */
[----:B------:R-:W-:Y:S01]  /*0d00*/  VIADD R26, R26, 0x7 ;  /* 0x000000071a1a7836 */ /* 0x000fe20000000000 */
[----:B------:R-:W-:Y:S01]  /*0d10*/  IADD3 R27, PT, PT, R27, 0x7, RZ ;  /* 0x000000071b1b7810 */ /* 0x000fe20007ffe0ff */
[----:B------:R0:W1:Y:S01]  /*0d20*/  LDC.64 R8, c[0x4][R32] ;  /* 0x0100000020087b82 */ /* 0x0000620000000a00 */
[----:B------:R-:W-:Y:S01]  /*0d30*/  MOV R10, R25 ;  /* 0x00000019000a7202 */ /* 0x000fe20000000f00 */
[----:B------:R-:W-:Y:S01]  /*0d40*/  STL.64 [R1+0x8], R24 ;  /* 0x0000081801007387 */ /* 0x000fe20000100a00 */
[----:B------:R-:W5:Y:S01]  /*0d50*/  LDCU.64 UR4, c[0x4][0x8] ;  /* 0x01000100ff0477ac */ /* 0x000f620008000a00 */
[----:B------:R-:W-:-:S02]  /*0d60*/  IMAD.MOV.U32 R7, RZ, RZ, R24 ;  /* 0x000000ffff077224 */ /* 0x000fc400078e0018 */
[----:B------:R-:W-:Y:S04]  /*0d70*/  STL.64 [R1], R26 ;  /* 0x0000001a01007387 */ /* 0x000fe80000100a00 */
[----:B------:R-:W-:Y:S01]  /*0d80*/  STL.64 [R1+0x10], R24 ;  /* 0x0000101801007387 */ /* 0x000fe20000100a00 */
[----:B-----5:R-:W-:Y:S01]  /*0d90*/  MOV R4, UR4 ;  /* 0x0000000400047c02 */ /* 0x020fe20008000f00 */
[----:B------:R-:W-:Y:S02]  /*0da0*/  IMAD.U32 R5, RZ, RZ, UR5 ;  /* 0x00000005ff057e24 */ /* 0x000fe4000f8e00ff */
[----:B--2---:R2:W-:Y:S01]  /*0db0*/  STL.64 [R1+0x18], R6 ;  /* 0x0000180601007387 */ /* 0x0045e20000100a00 */
[----:B---3--:R-:W-:-:S03]  /*0dc0*/  IMAD.IADD R0, R6, 0x1, -R19 ;  /* 0x0000000106007824 */ /* 0x008fc600078e0a13 */
[----:B----4-:R0:W-:Y:S01]  /*0dd0*/  STL.64 [R1+0x20], R10 ;  /* 0x0000200a01007387 */ /* 0x0101e20000100a00 */
[----:B------:R-:W-:-:S03]  /*0de0*/  IMAD R2, R0, R0, R2 ;  /* 0x0000000000027224 */ /* 0x000fc600078e0202 */
[----:B------:R0:W-:Y:S01]  /*0df0*/  STL [R1+0x28], R0 ;  /* 0x0000280001007387 */ /* 0x0001e20000100800 */
[----:B--2---:R-:W-:Y:S01]  /*0e00*/  MOV R6, R29 ;  /* 0x0000001d00067202 */ /* 0x004fe20000000f00 */
[----:B-1----:R-:W-:-:S07]  /*0e10*/  IMAD.MOV.U32 R7, RZ, RZ, R28 ;  /* 0x000000ffff077224 */ /* 0x002fce00078e001c */
[----:B------:R-:W-:-:S07]  /*0e20*/  LEPC R20, `(.L_x_9) ;  /* 0x000000001014794e */ /* 0x000fce0000000000 */
[----:B0-----:R-:W-:Y:S05]  /*0e30*/  CALL.ABS.NOINC R8 ;  /* 0x0000000008007343 */ /* 0x001fea0003c00000 */
.L_x_9:
[----:B------:R-:W-:-:S13]  /*0e40*/  ISETP.NE.AND P6, PT, R33, RZ, PT ;  /* 0x000000ff2100720c */ /* 0x000fda0003fc5270 */
[----:B------:R-:W-:Y:S05]  /*0e50*/  @P6 BRA `(.L_x_10) ;  /* 0xfffffff000f46947 */ /* 0x000fea000383ffff */
[----:B------:R-:W-:Y:S05]  /*0e60*/  BSYNC.RECONVERGENT B6 ;  /* 0x0000000000067941 */ /* 0x000fea0003800200 */
.L_x_1:
[----:B------:R-:W-:-:S09]  /*0e70*/  UISETP.NE.AND UP0, UPT, UR40, URZ, UPT ;  /* 0x000000ff2800728c */ /* 0x000fd2000bf05270 */
[----:B------:R-:W-:Y:S05]  /*0e80*/  BRA.U !UP0, `(.L_x_0) ;  /* 0x0000000d08387547 */ /* 0x000fea000b800000 */
[----:B------:R-:W0:Y:S01]  /*0e90*/  LDC R19, c[0x0][0x390] ;  /* 0x0000e400ff137b82 */ /* 0x000e220000000800 */
[----:B------:R-:W-:Y:S01]  /*0ea0*/  UISETP.GE.U32.AND UP0, UPT, UR40, 0x4, UPT ;  /* 0x000000042800788c */ /* 0x000fe2000bf06070 */
[----:B0-----:R-:W-:-:S08]  /*0eb0*/  LOP3.LUT R33, R19, 0x3, RZ, 0xc0, !PT ;  /* 0x0000000313217812 */ /* 0x001fd000078ec0ff */
[----:B------:R-:W-:Y:S05]  /*0ec0*/  BRA.U !UP0, `(.L_x_11) ;  /* 0x0000000508a47547 */ /* 0x000fea000b800000 */
[----:B------:R-:W0:Y:S01]  /*0ed0*/  LDC.64 R16, c[0x0][0x380] ;  /* 0x0000e000ff107b82 */ /* 0x000e220000000a00 */
[----:B------:R-:W-:Y:S01]  /*0ee0*/  IADD3 R22, PT, PT, R31, R30, RZ ;  /* 0x0000001e1f167210 */ /* 0x000fe20007ffe0ff */
[C-C-:B------:R-:W-:Y:S01]  /*0ef0*/  IMAD R19, R25.reuse, R19, R30.reuse ;  /* 0x0000001319137224 */ /* 0x140fe200078e021e */
[----:B------:R-:W1:Y:S02]  /*0f00*/  LDCU UR4, c[0x0][0x394] ;  /* 0x00007280ff0477ac */ /* 0x000e640008000800 */
[----:B-1----:R-:W-:Y:S01]  /*0f10*/  IMAD R23, R25, UR4, R30 ;  /* 0x0000000419177c24 */ /* 0x002fe2000f8e021e */
[----:B------:R-:W-:Y:S01]  /*0f20*/  MOV R32, 0x0 ;  /* 0x0000000000207802 */ /* 0x000fe20000000f00 */
[----:B------:R-:W-:Y:S01]  /*0f30*/  STL.64 [R1+0x8], R24 ;  /* 0x0000081801007387 */ /* 0x000fe20000100a00 */
[--C-:B0-----:R-:W-:Y:S01]  /*0f40*/  IMAD.WIDE.U32 R8, R22, 0x4, R16.reuse ;  /* 0x0000000416087825 */ /* 0x101fe200078e0010 */
[----:B------:R-:W0:Y:S03]  /*0f50*/  LDCU.64 UR4, c[0x4][0x8] ;  /* 0x01000100ff0477ac */ /* 0x000e260008000a00 */
[--C-:B------:R-:W-:Y:S01]  /*0f60*/  IMAD.WIDE R18, R19, 0x4, R16.reuse ;  /* 0x0000000413127825 */ /* 0x100fe200078e0210 */
[----:B------:R1:W2:Y:S03]  /*0f70*/  LDG.E R4, desc[UR36][R8.64] ;  /* 0x0000002408047981 */ /* 0x0002a6000c1e1900 */
[----:B------:R-:W-:Y:S01]  /*0f80*/  IMAD.WIDE R16, R23, 0x4, R16 ;  /* 0x0000000417107825 */ /* 0x000fe200078e0210 */
[----:B------:R-:W2:Y:S04]  /*0f90*/  LDG.E R3, desc[UR36][R18.64] ;  /* 0x0000002412037981 */ /* 0x000ea8000c1e1900 */
[----:B------:R-:W3:Y:S01]  /*0fa0*/  LDG.E R7, desc[UR36][R16.64] ;  /* 0x0000002410077981 */ /* 0x000ee2000c1e1900 */
[----:B-1----:R1:W4:Y:S03]  /*0fb0*/  LDC.64 R8, c[0x4][R32] ;  /* 0x0100000020087b82 */ /* 0x0023260000000a00 */
[----:B------:R-:W-:Y:S04]  /*0fc0*/  STL.64 [R1+0x10], R24 ;  /* 0x0000101801007387 */ /* 0x000fe80000100a00 */
[----:B------:R-:W-:Y:S01]  /*0fd0*/  STL.64 [R1], R22 ;  /* 0x0000001601007387 */ /* 0x000fe20000100a00 */
[----:B------:R-:W-:Y:S01]  /*0fe0*/  IMAD.MOV.U32 R5, RZ, RZ, R24 ;  /* 0x000000ffff057224 */ /* 0x000fe200078e0018 */
[----:B------:R-:W-:Y:S01]  /*0ff0*/  MOV R6, R25 ;  /* 0x0000001900067202 */ /* 0x000fe20000000f00 */
[----:B--2---:R-:W-:-:S05]  /*1000*/  IMAD.IADD R0, R4, 0x1, -R3 ;  /* 0x0000000104007824 */ /* 0x004fca00078e0a03 */
[----:B------:R-:W-:Y:S01]  /*1010*/  STL [R1+0x28], R0 ;  /* 0x0000280001007387 */ /* 0x000fe20000100800 */
[----:B------:R-:W-:-:S03]  /*1020*/  IMAD R34, R0, R0, R2 ;  /* 0x0000000000227224 */ /* 0x000fc600078e0202 */
[----:B------:R0:W-:Y:S04]  /*1030*/  STL.64 [R1+0x18], R4 ;  /* 0x0000180401007387 */ /* 0x0001e80000100a00 */
[----:B---3--:R2:W-:Y:S01]  /*1040*/  STL.64 [R1+0x20], R6 ;  /* 0x0000200601007387 */ /* 0x0085e20000100a00 */
[----:B0-----:R-:W-:Y:S01]  /*1050*/  MOV R4, UR4 ;  /* 0x0000000400047c02 */ /* 0x001fe20008000f00 */
[----:B------:R-:W-:Y:S01]  /*1060*/  IMAD.U32 R5, RZ, RZ, UR5 ;  /* 0x00000005ff057e24 */ /* 0x000fe2000f8e00ff */
[----:B--2---:R-:W-:Y:S01]  /*1070*/  MOV R6, R29 ;  /* 0x0000001d00067202 */ /* 0x004fe20000000f00 */
[----:B-1--4-:R-:W-:-:S07]  /*1080*/  IMAD.MOV.U32 R7, RZ, RZ, R28 ;  /* 0x000000ffff077224 */ /* 0x012fce00078e001c */
[----:B------:R-:W-:-:S07]  /*1090*/  LEPC R20, `(.L_x_12) ;  /* 0x000000001014794e */ /* 0x000fce0000000000 */
[----:B------:R-:W-:Y:S05]  /*10a0*/  CALL.ABS.NOINC R8 ;  /* 0x0000000008007343 */ /* 0x000fea0003c00000 */
.L_x_12:
[----:B------:R-:W0:Y:S01]  /*10b0*/  LDCU.64 UR4, c[0x0][0x380] ;  /* 0x00007000ff0477ac */ /* 0x000e220008000a00 */
[----:B------:R-:W-:Y:S01]  /*10c0*/  IADD3 R0, P0, PT, R31, R30, RZ ;  /* 0x0000001e1f007210 */ /* 0x000fe20007f1e0ff */
[----:B------:R-:W2:Y:S03]  /*10d0*/  LDG.E R11, desc[UR36][R16.64+0x4] ;  /* 0x00000424100b7981 */ /* 0x000ea6000c1e1900 */
[----:B------:R-:W-:Y:S02]  /*10e0*/  IADD3.X R3, PT, PT, RZ, RZ, RZ, P0, !PT ;  /* 0x000000ffff037210 */ /* 0x000fe400007fe4ff */
[----:B0-----:R-:W-:-:S04]  /*10f0*/  LEA R26, P0, R0, UR4, 0x2 ;  /* 0x00000004001a7c11 */ /* 0x001fc8000f8010ff */
[----:B------:R-:W-:Y:S01]  /*1100*/  LEA.HI.X R27, R0, UR5, R3, 0x2, P0 ;  /* 0x00000005001b7c11 */ /* 0x000fe200080f1403 */
[----:B------:R-:W-:Y:S01]  /*1110*/  IMAD.MOV.U32 R10, RZ, RZ, R25 ;  /* 0x000000ffff0a7224 */ /* 0x000fe200078e0019 */
[----:B------:R-:W3:Y:S01]  /*1120*/  LDG.E R3, desc[UR36][R18.64+0x4] ;  /* 0x0000042412037981 */ /* 0x000ee2000c1e1900 */
[----:B------:R-:W-:Y:S01]  /*1130*/  MOV R9, R24 ;  /* 0x0000001800097202 */ /* 0x000fe20000000f00 */
[----:B------:R-:W0:Y:S02]  /*1140*/  LDCU.64 UR4, c[0x4][0x8] ;  /* 0x01000100ff0477ac */ /* 0x000e240008000a00 */
[----:B------:R-:W3:Y:S04]  /*1150*/  LDG.E R8, desc[UR36][R26.64+0x4] ;  /* 0x000004241a087981 */ /* 0x000ee8000c1e1900 */
[----:B------:R-:W-:Y:S04]  /*1160*/  STL.64 [R1+0x8], R24 ;  /* 0x0000081801007387 */ /* 0x000fe80000100a00 */
[----:B------:R-:W-:Y:S01]  /*1170*/  STL.64 [R1+0x10], R24 ;  /* 0x0000101801007387 */ /* 0x000fe20000100a00 */
[----:B------:R-:W-:Y:S01]  /*1180*/  VIADD R6, R22, 0x1 ;  /* 0x0000000116067836 */ /* 0x000fe20000000000 */
[----:B------:R-:W-:-:S05]  /*1190*/  IADD3 R7, PT, PT, R23, 0x1, RZ ;  /* 0x0000000117077810 */ /* 0x000fca0007ffe0ff */
[----:B------:R1:W-:Y:S01]  /*11a0*/  STL.64 [R1], R6 ;  /* 0x0000000601007387 */ /* 0x0003e20000100a00 */
[----:B0-----:R-:W-:Y:S01]  /*11b0*/  MOV R4, UR4 ;  /* 0x0000000400047c02 */ /* 0x001fe20008000f00 */
[----:B------:R-:W-:Y:S01]  /*11c0*/  IMAD.U32 R5, RZ, RZ, UR5 ;  /* 0x00000005ff057e24 */ /* 0x000fe2000f8e00ff */
[----:B-1----:R-:W-:Y:S01]  /*11d0*/  MOV R6, R29 ;  /* 0x0000001d00067202 */ /* 0x002fe20000000f00 */
[----:B------:R-:W-:Y:S01]  /*11e0*/  IMAD.MOV.U32 R7, RZ, RZ, R28 ;  /* 0x000000ffff077224 */ /* 0x000fe200078e001c */
[----:B--2---:R0:W-:Y:S01]  /*11f0*/  STL.64 [R1+0x20], R10 ;  /* 0x0000200a01007387 */ /* 0x0041e20000100a00 */
[----:B---3--:R-:W-:-:S03]  /*1200*/  IMAD.IADD R0, R8, 0x1, -R3 ;  /* 0x0000000108007824 */ /* 0x008fc600078e0a03 */
[----:B------:R0:W-:Y:S01]  /*1210*/  STL.64 [R1+0x18], R8 ;  /* 0x0000180801007387 */ /* 0x0001e20000100a00 */
[----:B------:R0:W1:Y:S03]  /*1220*/  LDC.64 R2, c[0x4][R32] ;  /* 0x0100000020027b82 */ /* 0x0000660000000a00 */
[----:B------:R0:W-:Y:S01]  /*1230*/  STL [R1+0x28], R0 ;  /* 0x0000280001007387 */ /* 0x0001e20000100800 */
[----:B------:R-:W-:-:S07]  /*1240*/  IMAD R34, R0, R0, R34 ;  /* 0x0000000000227224 */ /* 0x000fce00078e0222 */
[----:B------:R-:W-:-:S07]  /*1250*/  LEPC R20, `(.L_x_13) ;  /* 0x000000001014794e */ /* 0x000fce0000000000 */
[----:B01----:R-:W-:Y:S05]  /*1260*/  CALL.ABS.NOINC R2 ;  /* 0x0000000002007343 */ /* 0x003fea0003c00000 */
.L_x_13:
[----:B------:R-:W2:Y:S04]  /*1270*/  LDG.E R8, desc[UR36][R26.64+0x8] ;  /* 0x000008241a087981 */ /* 0x000ea8000c1e1900 */
[----:B------:R-:W2:Y:S04]  /*1280*/  LDG.E R3, desc[UR36][R18.64+0x8] ;  /* 0x0000082412037981 */ /* 0x000ea8000c1e1900 */
[----:B------:R-:W3:Y:S01]  /*1290*/  LDG.E R11, desc[UR36][R16.64+0x8] ;  /* 0x00000824100b7981 */ /* 0x000ee2000c1e1900 */
[----:B------:R-:W-:Y:S01]  /*12a0*/  MOV R10, R25 ;  /* 0x00000019000a7202 */ /* 0x000fe20000000f00 */
[----:B------:R-:W-:Y:S01]  /*12b0*/  IMAD.MOV.U32 R9, RZ, RZ, R24 ;  /* 0x000000ffff097224 */ /* 0x000fe200078e0018 */
[----:B------:R-:W0:Y:S01]  /*12c0*/  LDCU.64 UR4, c[0x4][0x8] ;  /* 0x01000100ff0477ac */ /* 0x000e220008000a00 */
[----:B------:R-:W-:Y:S04]  /*12d0*/  STL.64 [R1+0x8], R24 ;  /* 0x0000081801007387 */ /* 0x000fe80000100a00 */
[----:B------:R-:W-:Y:S01]  /*12e0*/  STL.64 [R1+0x10], R24 ;  /* 0x0000101801007387 */ /* 0x000fe20000100a00 */
[----:B------:R-:W-:Y:S01]  /*12f0*/  IADD3 R6, PT, PT, R22, 0x2, RZ ;  /* 0x0000000216067810 */ /* 0x000fe20007ffe0ff */
[----:B------:R-:W-:-:S05]  /*1300*/  VIADD R7, R23, 0x2 ;  /* 0x0000000217077836 */ /* 0x000fca0000000000 */
[----:B------:R1:W-:Y:S01]  /*1310*/  STL.64 [R1], R6 ;  /* 0x0000000601007387 */ /* 0x0003e20000100a00 */
[----:B0-----:R-:W-:Y:S01]  /*1320*/  IMAD.U32 R4, RZ, RZ, UR4 ;  /* 0x00000004ff047e24 */ /* 0x001fe2000f8e00ff */
[----:B------:R-:W-:Y:S01]  /*1330*/  MOV R5, UR5 ;  /* 0x0000000500057c02 */ /* 0x000fe20008000f00 */
[----:B-1----:R-:W-:Y:S01]  /*1340*/  IMAD.MOV.U32 R6, RZ, RZ, R29 ;  /* 0x000000ffff067224 */ /* 0x002fe200078e001d */
[----:B------:R-:W-:Y:S02]  /*1350*/  MOV R7, R28 ;  /* 0x0000001c00077202 */ /* 0x000fe40000000f00 */
[----:B--2---:R-:W-:Y:S01]  /*1360*/  IADD3 R0, PT, PT, R8, -R3, RZ ;  /* 0x8000000308007210 */ /* 0x004fe20007ffe0ff */
[----:B------:R0:W-:Y:S01]  /*1370*/  STL.64 [R1+0x18], R8 ;  /* 0x0000180801007387 */ /* 0x0001e20000100a00 */
[----:B------:R0:W1:Y:S03]  /*1380*/  LDC.64 R2, c[0x4][R32] ;  /* 0x0100000020027b82 */ /* 0x0000660000000a00 */
[----:B---3--:R0:W-:Y:S04]  /*1390*/  STL.64 [R1+0x20], R10 ;  /* 0x0000200a01007387 */ /* 0x0081e80000100a00 */
[----:B------:R0:W-:Y:S01]  /*13a0*/  STL [R1+0x28], R0 ;  /* 0x0000280001007387 */ /* 0x0001e20000100800 */
[----:B------:R-:W-:-:S07]  /*13b0*/  IMAD R34, R0, R0, R34 ;  /* 0x0000000000227224 */ /* 0x000fce00078e0222 */
[----:B------:R-:W-:-:S07]  /*13c0*/  LEPC R20, `(.L_x_14) ;  /* 0x000000001014794e */ /* 0x000fce0000000000 */
[----:B01----:R-:W-:Y:S05]  /*13d0*/  CALL.ABS.NOINC R2 ;  /* 0x0000000002007343 */ /* 0x003fea0003c00000 */
.L_x_14:
        /* <DEDUP_REMOVED lines=23> */
.L_x_15:
[----:B------:R-:W-:-:S07]  /*1550*/  IADD3 R30, PT, PT, R30, 0x4, RZ ;  /* 0x000000041e1e7810 */ /* 0x000fce0007ffe0ff */
.L_x_11:
[----:B------:R-:W-:-:S13]  /*1560*/  ISETP.NE.AND P0, PT, R33, RZ, PT ;  /* 0x000000ff2100720c */ /* 0x000fda0003f05270 */
[----:B------:R-:W-:Y:S05]  /*1570*/  @!P0 BRA `(.L_x_0) ;  /* 0x00000004007c8947 */ /* 0x000fea0003800000 */
[----:B------:R-:W-:-:S13]  /*1580*/  ISETP.NE.AND P0, PT, R33, 0x1, PT ;  /* 0x000000012100780c */ /* 0x000fda0003f05270 */
[----:B------:R-:W-:Y:S05]  /*1590*/  @!P0 BRA `(.L_x_16) ;  /* 0x0000000000ec8947 */ /* 0x000fea0003800000 */
[----:B------:R-:W0:Y:S01]  /*15a0*/  LDC.64 R18, c[0x0][0x380] ;  /* 0x0000e000ff127b82 */ /* 0x000e220000000a00 */
[----:B------:R-:W1:Y:S01]  /*15b0*/  LDCU.64 UR4, c[0x0][0x390] ;  /* 0x00007200ff0477ac */ /* 0x000e620008000a00 */
[--C-:B------:R-:W-:Y:S02]  /*15c0*/  IMAD.IADD R22, R31, 0x1, R30.reuse ;  /* 0x000000011f167824 */ /* 0x100fe400078e021e */
[C-C-:B-1----:R-:W-:Y:S02]  /*15d0*/  IMAD R17, R25.reuse, UR4, R30.reuse ;  /* 0x0000000419117c24 */ /* 0x142fe4000f8e021e */
[----:B------:R-:W-:Y:S01]  /*15e0*/  IMAD R23, R25, UR5, R30 ;  /* 0x0000000519177c24 */ /* 0x000fe2000f8e021e */
        /* <DEDUP_REMOVED lines=12> */
[----:B------:R-:W-:Y:S01]  /*16b0*/  MOV R5, R24 ;  /* 0x0000001800057202 */ /* 0x000fe20000000f00 */
[----:B------:R-:W-:Y:S01]  /*16c0*/  IMAD.MOV.U32 R6, RZ, RZ, R25 ;  /* 0x000000ffff067224 */ /* 0x000fe200078e0019 */
[----:B--2---:R-:W-:-:S05]  /*16d0*/  IADD3 R0, PT, PT, R4, -R3, RZ ;  /* 0x8000000304007210 */ /* 0x004fca0007ffe0ff */
        /* <DEDUP_REMOVED lines=10> */
.L_x_17:
[----:B------:R-:W0:Y:S01]  /*1780*/  LDCU.64 UR4, c[0x0][0x380] ;  /* 0x00007000ff0477ac */ /* 0x000e220008000a00 */
[----:B------:R-:W-:Y:S01]  /*1790*/  IADD3 R0, P0, PT, R31, R30, RZ ;  /* 0x0000001e1f007210 */ /* 0x000fe20007f1e0ff */
[----:B------:R-:W2:Y:S04]  /*17a0*/  LDG.E R17, desc[UR36][R16.64+0x4] ;  /* 0x0000042410117981 */ /* 0x000ea8000c1e1900 */
[----:B------:R-:W-:Y:S01]  /*17b0*/  IMAD.X R3, RZ, RZ, RZ, P0 ;  /* 0x000000ffff037224 */ /* 0x000fe200000e06ff */
[----:B------:R-:W3:Y:S01]  /*17c0*/  LDG.E R7, desc[UR36][R18.64+0x4] ;  /* 0x0000042412077981 */ /* 0x000ee2000c1e1900 */
[----:B0-----:R-:W-:-:S04]  /*17d0*/  LEA R4, P0, R0, UR4, 0x2 ;  /* 0x0000000400047c11 */ /* 0x001fc8000f8010ff */
[----:B------:R-:W-:Y:S01]  /*17e0*/  LEA.HI.X R5, R0, UR5, R3, 0x2, P0 ;  /* 0x0000000500057c11 */ /* 0x000fe200080f1403 */
[----:B------:R-:W-:Y:S01]  /*17f0*/  VIADD R23, R23, 0x1 ;  /* 0x0000000117177836 */ /* 0x000fe20000000000 */
[----:B------:R-:W-:Y:S01]  /*1800*/  IADD3 R22, PT, PT, R22, 0x1, RZ ;  /* 0x0000000116167810 */ /* 0x000fe20007ffe0ff */
[----:B------:R-:W-:Y:S01]  /*1810*/  IMAD.MOV.U32 R9, RZ, RZ, R24 ;  /* 0x000000ffff097224 */ /* 0x000fe200078e0018 */
[----:B------:R-:W-:Y:S01]  /*1820*/  STL.64 [R1+0x8], R24 ;  /* 0x0000081801007387 */ /* 0x000fe20000100a00 */
[----:B------:R-:W0:Y:S01]  /*1830*/  LDC.64 R26, c[0x4][R26] ;  /* 0x010000001a1a7b82 */ /* 0x000e220000000a00 */
[----:B------:R-:W1:Y:S02]  /*1840*/  LDCU.64 UR4, c[0x4][0x8] ;  /* 0x01000100ff0477ac */ /* 0x000e640008000a00 */
[----:B------:R1:W2:Y:S04]  /*1850*/  LDG.E R8, desc[UR36][R4.64+0x4] ;  /* 0x0000042404087981 */ /* 0x0002a8000c1e1900 */
[----:B------:R-:W-:Y:S04]  /*1860*/  STL.64 [R1], R22 ;  /* 0x0000001601007387 */ /* 0x000fe80000100a00 */
[----:B------:R-:W-:Y:S01]  /*1870*/  STL.64 [R1+0x10], R24 ;  /* 0x0000101801007387 */ /* 0x000fe20000100a00 */
[----:B------:R-:W-:-:S02]  /*1880*/  MOV R6, R25 ;  /* 0x0000001900067202 */ /* 0x000fc40000000f00 */
[----:B-1----:R-:W-:Y:S01]  /*1890*/  MOV R4, UR4 ;  /* 0x0000000400047c02 */ /* 0x002fe20008000f00 */
[----:B------:R-:W-:Y:S01]  /*18a0*/  IMAD.U32 R5, RZ, RZ, UR5 ;  /* 0x00000005ff057e24 */ /* 0x000fe2000f8e00ff */
[----:B--2---:R-:W-:Y:S01]  /*18b0*/  IADD3 R0, PT, PT, R8, -R17, RZ ;  /* 0x8000001108007210 */ /* 0x004fe20007ffe0ff */
[----:B------:R-:W-:Y:S04]  /*18c0*/  STL.64 [R1+0x18], R8 ;  /* 0x0000180801007387 */ /* 0x000fe80000100a00 */
[----:B------:R-:W-:Y:S01]  /*18d0*/  STL [R1+0x28], R0 ;  /* 0x0000280001007387 */ /* 0x000fe20000100800 */
[----:B------:R-:W-:-:S03]  /*18e0*/  IMAD R2, R0, R0, R2 ;  /* 0x0000000000027224 */ /* 0x000fc600078e0202 */
[----:B---3--:R1:W-:Y:S02]  /*18f0*/  STL.64 [R1+0x20], R6 ;  /* 0x0000200601007387 */ /* 0x0083e40000100a00 */
[----:B-1----:R-:W-:Y:S02]  /*1900*/  MOV R6, R29 ;  /* 0x0000001d00067202 */ /* 0x002fe40000000f00 */
[----:B0-----:R-:W-:-:S07]  /*1910*/  MOV R7, R28 ;  /* 0x0000001c00077202 */ /* 0x001fce0000000f00 */
[----:B------:R-:W-:-:S07]  /*1920*/  LEPC R20, `(.L_x_18) ;  /* 0x000000001014794e */ /* 0x000fce0000000000 */
[----:B------:R-:W-:Y:S05]  /*1930*/  CALL.ABS.NOINC R26 ;  /* 0x000000001a007343 */ /* 0x000fea0003c00000 */
.L_x_18:
[----:B------:R-:W-:-:S07]  /*1940*/  VIADD R30, R30, 0x2 ;  /* 0x000000021e1e7836 */ /* 0x000fce0000000000 */
.L_x_16:
[----:B------:R-:W0:Y:S02]  /*1950*/  LDCU UR5, c[0x0][0x390] ;  /* 0x00007200ff0577ac */ /* 0x000e240008000800 */
[----:B0-----:R-:W-:-:S04]  /*1960*/  ULOP3.LUT UR4, UR5, 0x1, URZ, 0xc0, !UPT ;  /* 0x0000000105047892 */ /* 0x001fc8000f8ec0ff */
[----:B------:R-:W-:-:S09]  /*1970*/  UISETP.NE.U32.AND UP0, UPT, UR4, 0x1, UPT ;  /* 0x000000010400788c */ /* 0x000fd2000bf05070 */
[----:B------:R-:W-:Y:S05]  /*1980*/  BRA.U UP0, `(.L_x_0) ;  /* 0x0000000100787547 */ /* 0x000fea000b800000 */
[----:B------:R-:W0:Y:S01]  /*1990*/  LDC.64 R14, c[0x0][0x380] ;  /* 0x0000e000ff0e7b82 */ /* 0x000e220000000a00 */
[----:B------:R-:W1:Y:S01]  /*19a0*/  LDCU UR4, c[0x0][0x394] ;  /* 0x00007280ff0477ac */ /* 0x000e620008000800 */
[----:B------:R-:W-:Y:S01]  /*19b0*/  IADD3 R4, PT, PT, R31, R30, RZ ;  /* 0x0000001e1f047210 */ /* 0x000fe20007ffe0ff */
[C-C-:B------:R-:W-:Y:S02]  /*19c0*/  IMAD R13, R25.reuse, UR5, R30.reuse ;  /* 0x00000005190d7c24 */ /* 0x140fe4000f8e021e */
[----:B-1----:R-:W-:Y:S01]  /*19d0*/  IMAD R5, R25, UR4, R30 ;  /* 0x0000000419057c24 */ /* 0x002fe2000f8e021e */
[----:B------:R-:W-:Y:S01]  /*19e0*/  MOV R3, 0x0 ;  /* 0x0000000000037802 */ /* 0x000fe20000000f00 */
[----:B------:R-:W-:Y:S01]  /*19f0*/  IMAD.MOV.U32 R10, RZ, RZ, R25 ;  /* 0x000000ffff0a7224 */ /* 0x000fe200078e0019 */
[----:B------:R-:W-:Y:S01]  /*1a00*/  STL.64 [R1+0x8], R24 ;  /* 0x0000081801007387 */ /* 0x000fe20000100a00 */
[----:B------:R-:W1:Y:S01]  /*1a10*/  LDCU.64 UR4, c[0x4][0x8] ;  /* 0x01000100ff0477ac */ /* 0x000e620008000a00 */
[----:B0-----:R-:W-:-:S04]  /*1a20*/  IMAD.WIDE R12, R13, 0x4, R14 ;  /* 0x000000040d0c7825 */ /* 0x001fc800078e020e */
[--C-:B------:R-:W-:Y:S02]  /*1a30*/  IMAD.WIDE.U32 R8, R4, 0x4, R14.reuse ;  /* 0x0000000404087825 */ /* 0x100fe400078e000e */
[----:B------:R-:W2:Y:S02]  /*1a40*/  LDG.E R13, desc[UR36][R12.64] ;  /* 0x000000240c0d7981 */ /* 0x000ea4000c1e1900 */
[----:B------:R-:W-:Y:S02]  /*1a50*/  IMAD.WIDE R14, R5, 0x4, R14 ;  /* 0x00000004050e7825 */ /* 0x000fe400078e020e */
[----:B------:R0:W2:Y:S04]  /*1a60*/  LDG.E R6, desc[UR36][R8.64] ;  /* 0x0000002408067981 */ /* 0x0000a8000c1e1900 */
[----:B------:R-:W3:Y:S04]  /*1a70*/  LDG.E R11, desc[UR36][R14.64] ;  /* 0x000000240e0b7981 */ /* 0x000ee8000c1e1900 */
[----:B------:R-:W-:Y:S01]  /*1a80*/  STL.64 [R1+0x10], R24 ;  /* 0x0000101801007387 */ /* 0x000fe20000100a00 */
[----:B0-----:R0:W4:Y:S01]  /*1a90*/  LDC.64 R8, c[0x4][R3] ;  /* 0x0100000003087b82 */ /* 0x0011220000000a00 */
[----:B------:R-:W-:-:S02]  /*1aa0*/  MOV R7, R24 ;  /* 0x0000001800077202 */ /* 0x000fc40000000f00 */
[----:B------:R1:W-:Y:S02]  /*1ab0*/  STL.64 [R1], R4 ;  /* 0x0000000401007387 */ /* 0x0003e40000100a00 */
[----:B-1----:R-:W-:Y:S01]  /*1ac0*/  MOV R4, UR4 ;  /* 0x0000000400047c02 */ /* 0x002fe20008000f00 */
[----:B------:R-:W-:Y:S01]  /*1ad0*/  IMAD.U32 R5, RZ, RZ, UR5 ;  /* 0x00000005ff057e24 */ /* 0x000fe2000f8e00ff */
[----:B--2---:R-:W-:Y:S01]  /*1ae0*/  IADD3 R0, PT, PT, R6, -R13, RZ ;  /* 0x8000000d06007210 */ /* 0x004fe20007ffe0ff */
[----:B---3--:R-:W-:Y:S04]  /*1af0*/  STL.64 [R1+0x20], R10 ;  /* 0x0000200a01007387 */ /* 0x008fe80000100a00 */
[----:B------:R-:W-:Y:S01]  /*1b00*/  STL [R1+0x28], R0 ;  /* 0x0000280001007387 */ /* 0x000fe20000100800 */
[----:B------:R-:W-:-:S03]  /*1b10*/  IMAD R2, R0, R0, R2 ;  /* 0x0000000000027224 */ /* 0x000fc600078e0202 */
[----:B------:R1:W-:Y:S02]  /*1b20*/  STL.64 [R1+0x18], R6 ;  /* 0x0000180601007387 */ /* 0x0003e40000100a00 */
[----:B-1----:R-:W-:Y:S02]  /*1b30*/  MOV R6, R29 ;  /* 0x0000001d00067202 */ /* 0x002fe40000000f00 */
[----:B0---4-:R-:W-:-:S07]  /*1b40*/  MOV R7, R28 ;  /* 0x0000001c00077202 */ /* 0x011fce0000000f00 */
[----:B------:R-:W-:-:S07]  /*1b50*/  LEPC R20, `(.L_x_0) ;  /* 0x000000001014794e */ /* 0x000fce0000000000 */
[----:B------:R-:W-:Y:S05]  /*1b60*/  CALL.ABS.NOINC R8 ;  /* 0x0000000008007343 */ /* 0x000fea0003c00000 */
.L_x_0:
[----:B------:R-:W0:Y:S01]  /*1b70*/  LDC.64 R4, c[0x0][0x388] ;  /* 0x0000e200ff047b82 */ /* 0x000e220000000a00 */
[----:B------:R-:W1:Y:S02]  /*1b80*/  LDCU UR4, c[0x0][0x394] ;  /* 0x00007280ff0477ac */ /* 0x000e640008000800 */
[----:B-1----:R-:W-:-:S04]  /*1b90*/  IMAD R25, R24, UR4, R25 ;  /* 0x0000000418197c24 */ /* 0x002fc8000f8e0219 */
[----:B0-----:R-:W-:-:S05]  /*1ba0*/  IMAD.WIDE R4, R25, 0x4, R4 ;  /* 0x0000000419047825 */ /* 0x001fca00078e0204 */
[----:B------:R-:W-:Y:S01]  /*1bb0*/  STG.E desc[UR36][R4.64], R2 ;  /* 0x0000000204007986 */ /* 0x000fe2000c101924 */
[----:B------:R-:W-:Y:S05]  /*1bc0*/  EXIT ;  /* 0x000000000000794d */ /* 0x000fea0003800000 */
.L_x_19:
[----:B------:R-:W-:-:S00]  /*1bd0*/  BRA `(.L_x_19) ;  /* 0xfffffffc00fc7947 */ /* 0x000fc0000383ffff */
[----:B------:R-:W-:-:S00]  /*1be0*/  NOP ;  /* 0x0000000000007918 */ /* 0x000fc00000000000 */
        /* <DEDUP_REMOVED lines=9> */
.L_x_20:


//--------------------- .nv.global.init           --------------------------
	.section	.nv.global.init,"aw",@progbits
.nv.global.init:
	.type		$str,@object
	.size		$str,(.L_0 - $str)
$str:
        /*0000*/ 	.byte	0x72, 0x6f, 0x77, 0x2a, 0x6e, 0x2b, 0x63, 0x6f, 0x6c, 0x3a, 0x20, 0x25, 0x64, 0x20, 0x72, 0x6f
        /*0010*/ 	.byte	0x77, 0x2a, 0x6e, 0x2b, 0x6b, 0x3a, 0x20, 0x25, 0x64, 0x20, 0x72, 0x6f, 0x77, 0x3a, 0x20, 0x25
        /*0020*/ 	.byte	0x64, 0x2c, 0x20, 0x63, 0x6f, 0x6c, 0x3a, 0x20, 0x25, 0x64, 0x20, 0x41, 0x5b, 0x25, 0x64, 0x2c
        /*0030*/ 	.byte	0x25, 0x64, 0x5d, 0x3a, 0x20, 0x25, 0x64, 0x20, 0x41, 0x5b, 0x25, 0x64, 0x2c, 0x25, 0x64, 0x5d
        /*0040*/ 	.byte	0x3a, 0x20, 0x25, 0x64, 0x20, 0x73, 0x75, 0x6d, 0x3a, 0x20, 0x25, 0x64, 0x0a, 0x20, 0x00
.L_0:


//--------------------- .nv.shared.reserved.0     --------------------------
	.section	.nv.shared.reserved.0,"aw",@nobits
	.weak		__nv_reservedSMEM_offset_0_alias
	.size		__nv_reservedSMEM_offset_0_alias, 0, 64
	.other		__nv_reservedSMEM_offset_0_alias,@"STO_CUDA_RESERVED_SHARED STV_DEFAULT"
__nv_reservedSMEM_offset_0_alias:
	.zero		0
	.zero		64


//--------------------- .nv.constant0._Z10similarityPKiPiii --------------------------
	.section	.nv.constant0._Z10similarityPKiPiii,"a",@progbits
	.sectionflags	@""
	.align	4
.nv.constant0._Z10similarityPKiPiii:
	.zero		920


//--------------------- SYMBOLS --------------------------

	.type		.nv.reservedSmem.offset0,@object
	.size		.nv.reservedSmem.offset0,0x4
	.type		vprintf,@function
